//
// Generated by NVIDIA NVVM Compiler
//
// Compiler Build ID: CL-36424714
// Cuda compilation tools, release 13.0, V13.0.88
// Based on NVVM 20.0.0
//

.version 9.0
.target sm_100
.address_size 64

	// .globl	_Z11histoKernelPiS_ii

.visible .entry _Z11histoKernelPiS_ii(
	.param .u64 .ptr .align 1 _Z11histoKernelPiS_ii_param_0,
	.param .u64 .ptr .align 1 _Z11histoKernelPiS_ii_param_1,
	.param .u32 _Z11histoKernelPiS_ii_param_2,
	.param .u32 _Z11histoKernelPiS_ii_param_3
)
{
	.reg .pred 	%p<3>;
	.reg .b32 	%r<16>;
	.reg .b64 	%rd<9>;

	ld.param.u64 	%rd3, [_Z11histoKernelPiS_ii_param_0];
	ld.param.u64 	%rd4, [_Z11histoKernelPiS_ii_param_1];
	ld.param.u32 	%r6, [_Z11histoKernelPiS_ii_param_2];
	ld.param.u32 	%r7, [_Z11histoKernelPiS_ii_param_3];
	mov.u32 	%r8, %ctaid.x;
	mov.u32 	%r1, %ntid.x;
	mov.u32 	%r9, %tid.x;
	mad.lo.s32 	%r15, %r8, %r1, %r9;
	setp.ge.s32 	%p1, %r15, %r6;
	@%p1 bra 	$L__BB0_3;
	mov.u32 	%r10, %nctaid.x;
	mul.lo.s32 	%r3, %r10, %r1;
	cvta.to.global.u64 	%rd1, %rd3;
	cvta.to.global.u64 	%rd2, %rd4;
$L__BB0_2:
	mul.wide.s32 	%rd5, %r15, 4;
	add.s64 	%rd6, %rd1, %rd5;
	ld.global.u32 	%r11, [%rd6];
	add.s32 	%r12, %r11, -1;
	div.s32 	%r13, %r12, %r7;
	mul.wide.s32 	%rd7, %r13, 4;
	add.s64 	%rd8, %rd2, %rd7;
	atom.global.add.u32 	%r14, [%rd8], 1;
	add.s32 	%r15, %r15, %r3;
	setp.lt.s32 	%p2, %r15, %r6;
	@%p2 bra 	$L__BB0_2;
$L__BB0_3:
	ret;

}


// ===== COMPILED SASS (sm_100) =====

	.target	sm_100

	.elftype	@"ET_EXEC"


//--------------------- .note.nv.tkinfo           --------------------------
	.section	.note.nv.tkinfo,"",@"SHT_NOTE"
	.sectionflags	@"SHF_NOTE_NV_TKINFO"
	.tkinfo
        /*0018*/ 	.word	0x00000002
        /*0030*/ 	.string	""
        /*0030*/ 	.string	"ptxas"
        /*0030*/ 	.string	"Cuda compilation tools, release 13.0, V13.0.88"
        /*0030*/ 	.string	"Build cuda_13.0.r13.0/compiler.36424714_0"
        /*0030*/ 	.string	"-arch sm_100 -m 64 "



//--------------------- .note.nv.cuinfo           --------------------------
	.section	.note.nv.cuinfo,"",@"SHT_NOTE"
	.sectionflags	@"SHF_NOTE_NV_CUINFO"
        /*0018*/ 	.short	0x0002
        /*001a*/ 	.short	0x0064
        /*001c*/ 	.short	0x0082
	.zero		2


//--------------------- .nv.info                  --------------------------
	.section	.nv.info,"",@"SHT_CUDA_INFO"
	.align	4


	//----- nvinfo : EIATTR_REGCOUNT
	.align		4
        /*0000*/ 	.byte	0x04, 0x2f
        /*0002*/ 	.short	(.L_1 - .L_0)
	.align		4
.L_0:
        /*0004*/ 	.word	index@(_Z11histoKernelPiS_ii)
        /*0008*/ 	.word	0x00000017


	//----- nvinfo : EIATTR_FRAME_SIZE
	.align		4
.L_1:
        /*000c*/ 	.byte	0x04, 0x11
        /*000e*/ 	.short	(.L_3 - .L_2)
	.align		4
.L_2:
        /*0010*/ 	.word	index@(_Z11histoKernelPiS_ii)
        /*0014*/ 	.word	0x00000000


	//----- nvinfo : EIATTR_MIN_STACK_SIZE
	.align		4
.L_3:
        /*0018*/ 	.byte	0x04, 0x12
        /*001a*/ 	.short	(.L_5 - .L_4)
	.align		4
.L_4:
        /*001c*/ 	.word	index@(_Z11histoKernelPiS_ii)
        /*0020*/ 	.word	0x00000000
.L_5:


//--------------------- .nv.compat                --------------------------
	.section	.nv.compat,"",@"SHT_CUDA_COMPAT_INFO"
	.align	4
        /*0000*/ 	.byte	0x02, 0x09, 0x00, 0x00, 0x02, 0x02, 0x01, 0x00, 0x02, 0x05, 0x05, 0x00, 0x03, 0x07, 0x01, 0x01
        /*0010*/ 	.byte	0x02, 0x03, 0x00, 0x00, 0x02, 0x06, 0x01, 0x00, 0x04, 0x0b, 0x08, 0x00, 0x09, 0x00, 0x00, 0x00
        /*0020*/ 	.byte	0x00, 0x00, 0x00, 0x00


//--------------------- .nv.info._Z11histoKernelPiS_ii --------------------------
	.section	.nv.info._Z11histoKernelPiS_ii,"",@"SHT_CUDA_INFO"
	.sectionflags	@""
	.align	4


	//----- nvinfo : EIATTR_CUDA_API_VERSION
	.align		4
        /*0000*/ 	.byte	0x04, 0x37
        /*0002*/ 	.short	(.L_7 - .L_6)
.L_6:
        /*0004*/ 	.word	0x00000082


	//----- nvinfo : EIATTR_KPARAM_INFO
	.align		4
.L_7:
        /*0008*/ 	.byte	0x04, 0x17
        /*000a*/ 	.short	(.L_9 - .L_8)
.L_8:
        /*000c*/ 	.word	0x00000000
        /*0010*/ 	.short	0x0003
        /*0012*/ 	.short	0x0014
        /*0014*/ 	.byte	0x00, 0xf0, 0x11, 0x00


	//----- nvinfo : EIATTR_KPARAM_INFO
	.align		4
.L_9:
        /*0018*/ 	.byte	0x04, 0x17
        /*001a*/ 	.short	(.L_11 - .L_10)
.L_10:
        /*001c*/ 	.word	0x00000000
        /*0020*/ 	.short	0x0002
        /*0022*/ 	.short	0x0010
        /*0024*/ 	.byte	0x00, 0xf0, 0x11, 0x00


	//----- nvinfo : EIATTR_KPARAM_INFO
	.align		4
.L_11:
        /*0028*/ 	.byte	0x04, 0x17
        /*002a*/ 	.short	(.L_13 - .L_12)
.L_12:
        /*002c*/ 	.word	0x00000000
        /*0030*/ 	.short	0x0001
        /*0032*/ 	.short	0x0008
        /*0034*/ 	.byte	0x00, 0xf5, 0x21, 0x00


	//----- nvinfo : EIATTR_KPARAM_INFO
	.align		4
.L_13:
        /*0038*/ 	.byte	0x04, 0x17
        /*003a*/ 	.short	(.L_15 - .L_14)
.L_14:
        /*003c*/ 	.word	0x00000000
        /*0040*/ 	.short	0x0000
        /*0042*/ 	.short	0x0000
        /*0044*/ 	.byte	0x00, 0xf5, 0x21, 0x00


	//----- nvinfo : EIATTR_SPARSE_MMA_MASK
	.align		4
.L_15:
        /*0048*/ 	.byte	0x03, 0x50
        /*004a*/ 	.short	0x0000


	//----- nvinfo : EIATTR_MAXREG_COUNT
	.align		4
        /*004c*/ 	.byte	0x03, 0x1b
        /*004e*/ 	.short	0x00ff


	//----- nvinfo : EIATTR_MERCURY_ISA_VERSION
	.align		4
        /*0050*/ 	.byte	0x03, 0x5f
        /*0052*/ 	.short	0x0101


	//----- nvinfo : EIATTR_VRC_CTA_INIT_COUNT
	.align		4
        /*0054*/ 	.byte	0x02, 0x4a
	.zero		1
	.zero		1


	//----- nvinfo : EIATTR_EXIT_INSTR_OFFSETS
	.align		4
        /*0058*/ 	.byte	0x04, 0x1c
        /*005a*/ 	.short	(.L_17 - .L_16)


	//   ....[0]....
.L_16:
        /*005c*/ 	.word	0x00000070


	//   ....[1]....
        /*0060*/ 	.word	0x00000320


	//----- nvinfo : EIATTR_CRS_STACK_SIZE
	.align		4
.L_17:
        /*0064*/ 	.byte	0x04, 0x1e
        /*0066*/ 	.short	(.L_19 - .L_18)
.L_18:
        /*0068*/ 	.word	0x00000000


	//----- nvinfo : EIATTR_CBANK_PARAM_SIZE
	.align		4
.L_19:
        /*006c*/ 	.byte	0x03, 0x19
        /*006e*/ 	.short	0x0018


	//----- nvinfo : EIATTR_PARAM_CBANK
	.align		4
        /*0070*/ 	.byte	0x04, 0x0a
        /*0072*/ 	.short	(.L_21 - .L_20)
	.align		4
.L_20:
        /*0074*/ 	.word	index@(.nv.constant0._Z11histoKernelPiS_ii)
        /*0078*/ 	.short	0x0380
        /*007a*/ 	.short	0x0018


	//----- nvinfo : EIATTR_SW_WAR
	.align		4
.L_21:
        /*007c*/ 	.byte	0x04, 0x36
        /*007e*/ 	.short	(.L_23 - .L_22)
.L_22:
        /*0080*/ 	.word	0x00000008
.L_23:


//--------------------- .nv.callgraph             --------------------------
	.section	.nv.callgraph,"",@"SHT_CUDA_CALLGRAPH"
	.align	4
	.sectionentsize	8
	.align		4
        /*0000*/ 	.word	0x00000000
	.align		4
        /*0004*/ 	.word	0xffffffff
	.align		4
        /*0008*/ 	.word	0x00000000
	.align		4
        /*000c*/ 	.word	0xfffffffe
	.align		4
        /*0010*/ 	.word	0x00000000
	.align		4
        /*0014*/ 	.word	0xfffffffd
	.align		4
        /*0018*/ 	.word	0x00000000
	.align		4
        /*001c*/ 	.word	0xfffffffc


//--------------------- .text._Z11histoKernelPiS_ii --------------------------
	.section	.text._Z11histoKernelPiS_ii,"ax",@progbits
	.align	128
        .global         _Z11histoKernelPiS_ii
        .type           _Z11histoKernelPiS_ii,@function
        .size           _Z11histoKernelPiS_ii,(.L_x_2 - _Z11histoKernelPiS_ii)
        .other          _Z11histoKernelPiS_ii,@"STO_CUDA_ENTRY STV_DEFAULT"
_Z11histoKernelPiS_ii:
.text._Z11histoKernelPiS_ii:
[----:B------:R-:W-:Y:S01]  /*0000*/  LDC R1, c[0x0][0x37c] ;  /* 0x0000df00ff017b82 */ /* 0x000fe20000000800 */
[----:B------:R-:W0:Y:S07]  /*0010*/  S2R R3, SR_TID.X ;  /* 0x0000000000037919 */ /* 0x000e2e0000002100 */
[----:B------:R-:W0:Y:S01]  /*0020*/  S2UR UR4, SR_CTAID.X ;  /* 0x00000000000479c3 */ /* 0x000e220000002500 */
[----:B------:R-:W1:Y:S07]  /*0030*/  LDCU UR5, c[0x0][0x390] ;  /* 0x00007200ff0577ac */ /* 0x000e6e0008000800 */
[----:B------:R-:W0:Y:S02]  /*0040*/  LDC R12, c[0x0][0x360] ;  /* 0x0000d800ff0c7b82 */ /* 0x000e240000000800 */
[----:B0-----:R-:W-:-:S05]  /*0050*/  IMAD R10, R12, UR4, R3 ;  /* 0x000000040c0a7c24 */ /* 0x001fca000f8e0203 */
[----:B-1----:R-:W-:-:S13]  /*0060*/  ISETP.GE.AND P0, PT, R10, UR5, PT ;  /* 0x000000050a007c0c */ /* 0x002fda000bf06270 */
[----:B------:R-:W-:Y:S05]  /*0070*/  @P0 EXIT ;  /* 0x000000000000094d */ /* 0x000fea0003800000 */
[----:B------:R-:W0:Y:S01]  /*0080*/  LDC R16, c[0x0][0x394] ;  /* 0x0000e500ff107b82 */ /* 0x000e220000000800 */
[----:B------:R-:W1:Y:S01]  /*0090*/  LDCU UR4, c[0x0][0x370] ;  /* 0x00006e00ff0477ac */ /* 0x000e620008000800 */
[----:B------:R-:W2:Y:S06]  /*00a0*/  LDCU.64 UR6, c[0x0][0x358] ;  /* 0x00006b00ff0677ac */ /* 0x000eac0008000a00 */
[----:B------:R-:W3:Y:S08]  /*00b0*/  LDC.64 R2, c[0x0][0x380] ;  /* 0x0000e000ff027b82 */ /* 0x000ef00000000a00 */
[----:B------:R-:W4:Y:S01]  /*00c0*/  LDC.64 R4, c[0x0][0x388] ;  /* 0x0000e200ff047b82 */ /* 0x000f220000000a00 */
[----:B-1----:R-:W-:Y:S01]  /*00d0*/  IMAD R12, R12, UR4, RZ ;  /* 0x000000040c0c7c24 */ /* 0x002fe2000f8e02ff */
[----:B0-----:R-:W-:-:S06]  /*00e0*/  IABS R0, R16 ;  /* 0x0000001000007213 */ /* 0x001fcc0000000000 */
[----:B------:R-:W0:Y:S01]  /*00f0*/  LDC.64 R6, c[0x0][0x390] ;  /* 0x0000e400ff067b82 */ /* 0x000e220000000a00 */
[----:B------:R-:W-:Y:S01]  /*0100*/  ISETP.NE.AND P0, PT, R16, RZ, PT ;  /* 0x000000ff1000720c */ /* 0x000fe20003f05270 */
[----:B------:R-:W1:Y:S01]  /*0110*/  I2F.RP R11, R0 ;  /* 0x00000000000b7306 */ /* 0x000e620000209400 */
[----:B------:R-:W-:-:S07]  /*0120*/  LOP3.LUT R16, RZ, R16, RZ, 0x33, !PT ;  /* 0x00000010ff107212 */ /* 0x000fce00078e33ff */
[----:B-1----:R-:W1:Y:S02]  /*0130*/  MUFU.RCP R11, R11 ;  /* 0x0000000b000b7308 */ /* 0x002e640000001000 */
[----:B-1----:R-:W-:-:S06]  /*0140*/  VIADD R8, R11, 0xffffffe ;  /* 0x0ffffffe0b087836 */ /* 0x002fcc0000000000 */
[----:B------:R1:W5:Y:S02]  /*0150*/  F2I.FTZ.U32.TRUNC.NTZ R9, R8 ;  /* 0x0000000800097305 */ /* 0x000364000021f000 */
[----:B-1----:R-:W-:Y:S02]  /*0160*/  HFMA2 R8, -RZ, RZ, 0, 0 ;  /* 0x00000000ff087431 */ /* 0x002fe400000001ff */
[----:B-----5:R-:W-:-:S04]  /*0170*/  IMAD.MOV R13, RZ, RZ, -R9 ;  /* 0x000000ffff0d7224 */ /* 0x020fc800078e0a09 */
[----:B------:R-:W-:-:S04]  /*0180*/  IMAD R13, R13, R0, RZ ;  /* 0x000000000d0d7224 */ /* 0x000fc800078e02ff */
[----:B------:R-:W-:-:S04]  /*0190*/  IMAD.HI.U32 R8, R9, R13, R8 ;  /* 0x0000000d09087227 */ /* 0x000fc800078e0008 */
[----:B0-234-:R-:W-:-:S07]  /*01a0*/  IMAD.MOV.U32 R9, RZ, RZ, R10 ;  /* 0x000000ffff097224 */ /* 0x01dfce00078e000a */
.L_x_0:
[----:B0-----:R-:W-:-:S06]  /*01b0*/  IMAD.WIDE R10, R9, 0x4, R2 ;  /* 0x00000004090a7825 */ /* 0x001fcc00078e0202 */
[----:B------:R-:W2:Y:S01]  /*01c0*/  LDG.E R10, desc[UR6][R10.64] ;  /* 0x000000060a0a7981 */ /* 0x000ea2000c1e1900 */
[----:B------:R-:W-:Y:S02]  /*01d0*/  IABS R20, R7 ;  /* 0x0000000700147213 */ /* 0x000fe40000000000 */
[----:B------:R-:W-:Y:S01]  /*01e0*/  IADD3 R9, PT, PT, R12, R9, RZ ;  /* 0x000000090c097210 */ /* 0x000fe20007ffe0ff */
[----:B--2---:R-:W-:-:S05]  /*01f0*/  VIADD R14, R10, 0xffffffff ;  /* 0xffffffff0a0e7836 */ /* 0x004fca0000000000 */
[----:B------:R-:W-:Y:S02]  /*0200*/  IABS R15, R14 ;  /* 0x0000000e000f7213 */ /* 0x000fe40000000000 */
[----:B------:R-:W-:-:S03]  /*0210*/  LOP3.LUT R14, R14, R7, RZ, 0x3c, !PT ;  /* 0x000000070e0e7212 */ /* 0x000fc600078e3cff */
[----:B------:R-:W-:Y:S01]  /*0220*/  IMAD.HI.U32 R13, R8, R15, RZ ;  /* 0x0000000f080d7227 */ /* 0x000fe200078e00ff */
[----:B------:R-:W-:-:S04]  /*0230*/  ISETP.GE.AND P3, PT, R14, RZ, PT ;  /* 0x000000ff0e00720c */ /* 0x000fc80003f66270 */
[----:B------:R-:W-:-:S05]  /*0240*/  IADD3 R18, PT, PT, -R13, RZ, RZ ;  /* 0x000000ff0d127210 */ /* 0x000fca0007ffe1ff */
[----:B------:R-:W-:-:S05]  /*0250*/  IMAD R15, R20, R18, R15 ;  /* 0x00000012140f7224 */ /* 0x000fca00078e020f */
[----:B------:R-:W-:-:S13]  /*0260*/  ISETP.GT.U32.AND P2, PT, R0, R15, PT ;  /* 0x0000000f0000720c */ /* 0x000fda0003f44070 */
[----:B------:R-:W-:Y:S01]  /*0270*/  @!P2 IMAD.IADD R15, R15, 0x1, -R20 ;  /* 0x000000010f0fa824 */ /* 0x000fe200078e0a14 */
[----:B------:R-:W-:-:S04]  /*0280*/  @!P2 IADD3 R13, PT, PT, R13, 0x1, RZ ;  /* 0x000000010d0da810 */ /* 0x000fc80007ffe0ff */
[----:B------:R-:W-:-:S13]  /*0290*/  ISETP.GE.U32.AND P1, PT, R15, R0, PT ;  /* 0x000000000f00720c */ /* 0x000fda0003f26070 */
[----:B------:R-:W-:Y:S01]  /*02a0*/  @P1 VIADD R13, R13, 0x1 ;  /* 0x000000010d0d1836 */ /* 0x000fe20000000000 */
[----:B------:R-:W-:-:S04]  /*02b0*/  ISETP.GE.AND P1, PT, R9, R6, PT ;  /* 0x000000060900720c */ /* 0x000fc80003f26270 */
[----:B------:R-:W-:-:S04]  /*02c0*/  @!P3 IADD3 R13, PT, PT, -R13, RZ, RZ ;  /* 0x000000ff0d0db210 */ /* 0x000fc80007ffe1ff */
[----:B------:R-:W-:Y:S01]  /*02d0*/  SEL R11, R16, R13, !P0 ;  /* 0x0000000d100b7207 */ /* 0x000fe20004000000 */
[----:B------:R-:W-:-:S04]  /*02e0*/  IMAD.MOV.U32 R13, RZ, RZ, 0x1 ;  /* 0x00000001ff0d7424 */ /* 0x000fc800078e00ff */
[----:B------:R-:W-:-:S05]  /*02f0*/  IMAD.WIDE R10, R11, 0x4, R4 ;  /* 0x000000040b0a7825 */ /* 0x000fca00078e0204 */
[----:B------:R0:W-:Y:S01]  /*0300*/  REDG.E.ADD.STRONG.GPU desc[UR6][R10.64], R13 ;  /* 0x0000000d0a00798e */ /* 0x0001e2000c12e106 */
[----:B------:R-:W-:Y:S05]  /*0310*/  @!P1 BRA `(.L_x_0) ;  /* 0xfffffffc00a49947 */ /* 0x000fea000383ffff */
[----:B------:R-:W-:Y:S05]  /*0320*/  EXIT ;  /* 0x000000000000794d */ /* 0x000fea0003800000 */
.L_x_1:
[----:B------:R-:W-:-:S00]  /*0330*/  BRA `(.L_x_1) ;  /* 0xfffffffc00fc7947 */ /* 0x000fc0000383ffff */
[----:B------:R-:W-:-:S00]  /*0340*/  NOP ;  /* 0x0000000000007918 */ /* 0x000fc00000000000 */
        /* <DEDUP_REMOVED lines=11> */
.L_x_2:


//--------------------- .nv.shared.reserved.0     --------------------------
	.section	.nv.shared.reserved.0,"aw",@nobits
	.weak		__nv_reservedSMEM_offset_0_alias
	.size		__nv_reservedSMEM_offset_0_alias, 0, 64
	.other		__nv_reservedSMEM_offset_0_alias,@"STO_CUDA_RESERVED_SHARED STV_DEFAULT"
__nv_reservedSMEM_offset_0_alias:
	.zero		0
	.zero		64


//--------------------- .nv.constant0._Z11histoKernelPiS_ii --------------------------
	.section	.nv.constant0._Z11histoKernelPiS_ii,"a",@progbits
	.sectionflags	@""
	.align	4
.nv.constant0._Z11histoKernelPiS_ii:
	.zero		920


//--------------------- SYMBOLS --------------------------

	.type		.nv.reservedSmem.offset0,@object
	.size		.nv.reservedSmem.offset0,0x4
